







.version 5.0
.target sm_61
.address_size 64


.global .align 8 .b8 _ZTVSt9basic_iosIcSt11char_traitsIcEE[32];
.global .align 8 .b8 _ZTTSo[8];
.global .align 8 .b8 _ZTVSt15basic_streambufIcSt11char_traitsIcEE[128];
.global .align 8 .b8 _ZTVNSt7__cxx1115basic_stringbufIcSt11char_traitsIcESaIcEEE[128];
.global .align 8 .b8 _ZTTNSt7__cxx1119basic_ostringstreamIcSt11char_traitsIcESaIcEEE[8];
.global .align 8 .b8 _ZTVN10__cxxabiv119__pointer_type_infoE[8];
.global .align 8 .b8 _ZTVN10__cxxabiv120__function_type_infoE[8];
.global .align 8 .b8 _ZTVN10__cxxabiv117__class_type_infoE[8];
.global .align 8 .b8 _ZTVN10__cxxabiv120__si_class_type_infoE[8];
.global .align 8 .b8 _ZTVSt9exception[40];
.global .align 8 .b8 _ZTVN3c105ErrorE[40];
.global .align 8 .b8 _ZTVN3c1020intrusive_ptr_targetE[40];
.global .align 8 .b8 _ZTVN3c1011StorageImplE[40];
.global .align 8 .b8 _ZTVN6caffe28OperatorINS_11CUDAContextEEE[136];
.global .align 8 .b8 _ZTVN6caffe215SparseToDenseOpINS_11CUDAContextEEE[136];

.visible .entry _ZN6caffe219SparseToDenseKernelIifEEvmlPKT_PKT0_PS4_(
.param .u64 _ZN6caffe219SparseToDenseKernelIifEEvmlPKT_PKT0_PS4__param_0,
.param .u64 _ZN6caffe219SparseToDenseKernelIifEEvmlPKT_PKT0_PS4__param_1,
.param .u64 _ZN6caffe219SparseToDenseKernelIifEEvmlPKT_PKT0_PS4__param_2,
.param .u64 _ZN6caffe219SparseToDenseKernelIifEEvmlPKT_PKT0_PS4__param_3,
.param .u64 _ZN6caffe219SparseToDenseKernelIifEEvmlPKT_PKT0_PS4__param_4
)
{
.reg .pred %p<4>;
.reg .f32 %f<3>;
.reg .b32 %r<11>;
.reg .b64 %rd<34>;


ld.param.u64 %rd14, [_ZN6caffe219SparseToDenseKernelIifEEvmlPKT_PKT0_PS4__param_0];
ld.param.u64 %rd15, [_ZN6caffe219SparseToDenseKernelIifEEvmlPKT_PKT0_PS4__param_1];
ld.param.u64 %rd16, [_ZN6caffe219SparseToDenseKernelIifEEvmlPKT_PKT0_PS4__param_2];
ld.param.u64 %rd17, [_ZN6caffe219SparseToDenseKernelIifEEvmlPKT_PKT0_PS4__param_3];
ld.param.u64 %rd18, [_ZN6caffe219SparseToDenseKernelIifEEvmlPKT_PKT0_PS4__param_4];
mov.u32 %r1, %ntid.x;
mov.u32 %r2, %ctaid.x;
mov.u32 %r3, %tid.x;
mad.lo.s32 %r4, %r1, %r2, %r3;
cvt.u64.u32	%rd31, %r4;
setp.ge.u64	%p1, %rd31, %rd14;
@%p1 bra BB0_6;

cvta.to.global.u64 %rd2, %rd18;
cvta.to.global.u64 %rd3, %rd17;
cvta.to.global.u64 %rd4, %rd16;
mov.u32 %r5, %nctaid.x;
mul.lo.s32 %r6, %r5, %r1;
cvt.u64.u32	%rd5, %r6;

BB0_2:
or.b64 %rd19, %rd31, %rd15;
and.b64 %rd20, %rd19, -4294967296;
setp.eq.s64	%p2, %rd20, 0;
@%p2 bra BB0_4;
bra.uni BB0_3;

BB0_4:
cvt.u32.u64	%r7, %rd15;
cvt.u32.u64	%r8, %rd31;
div.u32 %r9, %r8, %r7;
rem.u32 %r10, %r8, %r7;
cvt.u64.u32	%rd32, %r9;
cvt.u64.u32	%rd33, %r10;
bra.uni BB0_5;

BB0_3:
div.u64 %rd32, %rd31, %rd15;
rem.u64 %rd33, %rd31, %rd15;

BB0_5:
shl.b64 %rd21, %rd32, 2;
add.s64 %rd22, %rd4, %rd21;
ld.global.u32 %rd23, [%rd22];
mul.lo.s64 %rd24, %rd23, %rd15;
add.s64 %rd25, %rd24, %rd33;
cvt.s64.s32 %rd26, %rd25;
shl.b64 %rd27, %rd26, 2;
add.s64 %rd28, %rd2, %rd27;
shl.b64 %rd29, %rd31, 2;
add.s64 %rd30, %rd3, %rd29;
ld.global.f32 %f1, [%rd30];
atom.global.add.f32 %f2, [%rd28], %f1;
add.s64 %rd31, %rd5, %rd31;
setp.lt.u64	%p3, %rd31, %rd14;
@%p3 bra BB0_2;

BB0_6:
ret;
}


.visible .entry _ZN6caffe219SparseToDenseKernelIiiEEvmlPKT_PKT0_PS4_(
.param .u64 _ZN6caffe219SparseToDenseKernelIiiEEvmlPKT_PKT0_PS4__param_0,
.param .u64 _ZN6caffe219SparseToDenseKernelIiiEEvmlPKT_PKT0_PS4__param_1,
.param .u64 _ZN6caffe219SparseToDenseKernelIiiEEvmlPKT_PKT0_PS4__param_2,
.param .u64 _ZN6caffe219SparseToDenseKernelIiiEEvmlPKT_PKT0_PS4__param_3,
.param .u64 _ZN6caffe219SparseToDenseKernelIiiEEvmlPKT_PKT0_PS4__param_4
)
{
.reg .pred %p<4>;
.reg .b32 %r<13>;
.reg .b64 %rd<34>;


ld.param.u64 %rd14, [_ZN6caffe219SparseToDenseKernelIiiEEvmlPKT_PKT0_PS4__param_0];
ld.param.u64 %rd15, [_ZN6caffe219SparseToDenseKernelIiiEEvmlPKT_PKT0_PS4__param_1];
ld.param.u64 %rd16, [_ZN6caffe219SparseToDenseKernelIiiEEvmlPKT_PKT0_PS4__param_2];
ld.param.u64 %rd17, [_ZN6caffe219SparseToDenseKernelIiiEEvmlPKT_PKT0_PS4__param_3];
ld.param.u64 %rd18, [_ZN6caffe219SparseToDenseKernelIiiEEvmlPKT_PKT0_PS4__param_4];
mov.u32 %r1, %ntid.x;
mov.u32 %r2, %ctaid.x;
mov.u32 %r3, %tid.x;
mad.lo.s32 %r4, %r1, %r2, %r3;
cvt.u64.u32	%rd31, %r4;
setp.ge.u64	%p1, %rd31, %rd14;
@%p1 bra BB1_6;

cvta.to.global.u64 %rd2, %rd18;
cvta.to.global.u64 %rd3, %rd17;
cvta.to.global.u64 %rd4, %rd16;
mov.u32 %r5, %nctaid.x;
mul.lo.s32 %r6, %r5, %r1;
cvt.u64.u32	%rd5, %r6;

BB1_2:
or.b64 %rd19, %rd31, %rd15;
and.b64 %rd20, %rd19, -4294967296;
setp.eq.s64	%p2, %rd20, 0;
@%p2 bra BB1_4;
bra.uni BB1_3;

BB1_4:
cvt.u32.u64	%r7, %rd15;
cvt.u32.u64	%r8, %rd31;
div.u32 %r9, %r8, %r7;
rem.u32 %r10, %r8, %r7;
cvt.u64.u32	%rd32, %r9;
cvt.u64.u32	%rd33, %r10;
bra.uni BB1_5;

BB1_3:
div.u64 %rd32, %rd31, %rd15;
rem.u64 %rd33, %rd31, %rd15;

BB1_5:
shl.b64 %rd21, %rd32, 2;
add.s64 %rd22, %rd4, %rd21;
ld.global.u32 %rd23, [%rd22];
mul.lo.s64 %rd24, %rd23, %rd15;
add.s64 %rd25, %rd24, %rd33;
cvt.s64.s32 %rd26, %rd25;
shl.b64 %rd27, %rd26, 2;
add.s64 %rd28, %rd2, %rd27;
shl.b64 %rd29, %rd31, 2;
add.s64 %rd30, %rd3, %rd29;
ld.global.u32 %r11, [%rd30];
atom.global.add.u32 %r12, [%rd28], %r11;
add.s64 %rd31, %rd5, %rd31;
setp.lt.u64	%p3, %rd31, %rd14;
@%p3 bra BB1_2;

BB1_6:
ret;
}




// ===== COMPILED SASS (sm_100) =====

	.target	sm_100

	.elftype	@"ET_EXEC"


//--------------------- .note.nv.tkinfo           --------------------------
	.section	.note.nv.tkinfo,"",@"SHT_NOTE"
	.sectionflags	@"SHF_NOTE_NV_TKINFO"
	.tkinfo
        /*0018*/ 	.word	0x00000002
        /*0030*/ 	.string	""
        /*0030*/ 	.string	"ptxas"
        /*0030*/ 	.string	"Cuda compilation tools, release 13.0, V13.0.88"
        /*0030*/ 	.string	"Build cuda_13.0.r13.0/compiler.36424714_0"
        /*0030*/ 	.string	"-arch sm_100 "



//--------------------- .note.nv.cuinfo           --------------------------
	.section	.note.nv.cuinfo,"",@"SHT_NOTE"
	.sectionflags	@"SHF_NOTE_NV_CUINFO"
        /*0018*/ 	.short	0x0002
        /*001a*/ 	.short	0x003d
        /*001c*/ 	.short	0x0082
	.zero		2


//--------------------- .nv.info                  --------------------------
	.section	.nv.info,"",@"SHT_CUDA_INFO"
	.align	4


	//----- nvinfo : EIATTR_REGCOUNT
	.align		4
        /*0000*/ 	.byte	0x04, 0x2f
        /*0002*/ 	.short	(.L_16 - .L_15)
	.align		4
.L_15:
        /*0004*/ 	.word	index@(_ZN6caffe219SparseToDenseKernelIifEEvmlPKT_PKT0_PS4_)
        /*0008*/ 	.word	0x00000014


	//----- nvinfo : EIATTR_FRAME_SIZE
	.align		4
.L_16:
        /*000c*/ 	.byte	0x04, 0x11
        /*000e*/ 	.short	(.L_18 - .L_17)
	.align		4
.L_17:
        /*0010*/ 	.word	index@($__internal_3_$__cuda_sm20_rem_u64)
        /*0014*/ 	.word	0x00000000


	//----- nvinfo : EIATTR_FRAME_SIZE
	.align		4
.L_18:
        /*0018*/ 	.byte	0x04, 0x11
        /*001a*/ 	.short	(.L_20 - .L_19)
	.align		4
.L_19:
        /*001c*/ 	.word	index@($__internal_2_$__cuda_sm20_div_u64)
        /*0020*/ 	.word	0x00000000


	//----- nvinfo : EIATTR_FRAME_SIZE
	.align		4
.L_20:
        /*0024*/ 	.byte	0x04, 0x11
        /*0026*/ 	.short	(.L_22 - .L_21)
	.align		4
.L_21:
        /*0028*/ 	.word	index@(_ZN6caffe219SparseToDenseKernelIifEEvmlPKT_PKT0_PS4_)
        /*002c*/ 	.word	0x00000000


	//----- nvinfo : EIATTR_REGCOUNT
	.align		4
.L_22:
        /*0030*/ 	.byte	0x04, 0x2f
        /*0032*/ 	.short	(.L_24 - .L_23)
	.align		4
.L_23:
        /*0034*/ 	.word	index@(_ZN6caffe219SparseToDenseKernelIiiEEvmlPKT_PKT0_PS4_)
        /*0038*/ 	.word	0x00000014


	//----- nvinfo : EIATTR_FRAME_SIZE
	.align		4
.L_24:
        /*003c*/ 	.byte	0x04, 0x11
        /*003e*/ 	.short	(.L_26 - .L_25)
	.align		4
.L_25:
        /*0040*/ 	.word	index@($__internal_1_$__cuda_sm20_rem_u64)
        /*0044*/ 	.word	0x00000000


	//----- nvinfo : EIATTR_FRAME_SIZE
	.align		4
.L_26:
        /*0048*/ 	.byte	0x04, 0x11
        /*004a*/ 	.short	(.L_28 - .L_27)
	.align		4
.L_27:
        /*004c*/ 	.word	index@($__internal_0_$__cuda_sm20_div_u64)
        /*0050*/ 	.word	0x00000000


	//----- nvinfo : EIATTR_FRAME_SIZE
	.align		4
.L_28:
        /*0054*/ 	.byte	0x04, 0x11
        /*0056*/ 	.short	(.L_30 - .L_29)
	.align		4
.L_29:
        /*0058*/ 	.word	index@(_ZN6caffe219SparseToDenseKernelIiiEEvmlPKT_PKT0_PS4_)
        /*005c*/ 	.word	0x00000000


	//----- nvinfo : EIATTR_MIN_STACK_SIZE
	.align		4
.L_30:
        /*0060*/ 	.byte	0x04, 0x12
        /*0062*/ 	.short	(.L_32 - .L_31)
	.align		4
.L_31:
        /*0064*/ 	.word	index@(_ZN6caffe219SparseToDenseKernelIiiEEvmlPKT_PKT0_PS4_)
        /*0068*/ 	.word	0x00000000


	//----- nvinfo : EIATTR_MIN_STACK_SIZE
	.align		4
.L_32:
        /*006c*/ 	.byte	0x04, 0x12
        /*006e*/ 	.short	(.L_34 - .L_33)
	.align		4
.L_33:
        /*0070*/ 	.word	index@(_ZN6caffe219SparseToDenseKernelIifEEvmlPKT_PKT0_PS4_)
        /*0074*/ 	.word	0x00000000
.L_34:


//--------------------- .nv.compat                --------------------------
	.section	.nv.compat,"",@"SHT_CUDA_COMPAT_INFO"
	.align	4
        /*0000*/ 	.byte	0x02, 0x09, 0x00, 0x00, 0x02, 0x02, 0x01, 0x00, 0x02, 0x05, 0x05, 0x00, 0x03, 0x07, 0x01, 0x01
        /*0010*/ 	.byte	0x02, 0x03, 0x00, 0x00, 0x02, 0x06, 0x01, 0x00, 0x04, 0x0b, 0x08, 0x00, 0x09, 0x00, 0x00, 0x00
        /*0020*/ 	.byte	0x00, 0x00, 0x00, 0x00


//--------------------- .nv.info._ZN6caffe219SparseToDenseKernelIiiEEvmlPKT_PKT0_PS4_ --------------------------
	.section	.nv.info._ZN6caffe219SparseToDenseKernelIiiEEvmlPKT_PKT0_PS4_,"",@"SHT_CUDA_INFO"
	.sectionflags	@""
	.align	4


	//----- nvinfo : EIATTR_CUDA_API_VERSION
	.align		4
        /*0000*/ 	.byte	0x04, 0x37
        /*0002*/ 	.short	(.L_36 - .L_35)
.L_35:
        /*0004*/ 	.word	0x00000082


	//----- nvinfo : EIATTR_KPARAM_INFO
	.align		4
.L_36:
        /*0008*/ 	.byte	0x04, 0x17
        /*000a*/ 	.short	(.L_38 - .L_37)
.L_37:
        /*000c*/ 	.word	0x00000000
        /*0010*/ 	.short	0x0004
        /*0012*/ 	.short	0x0020
        /*0014*/ 	.byte	0x00, 0xf0, 0x21, 0x00


	//----- nvinfo : EIATTR_KPARAM_INFO
	.align		4
.L_38:
        /*0018*/ 	.byte	0x04, 0x17
        /*001a*/ 	.short	(.L_40 - .L_39)
.L_39:
        /*001c*/ 	.word	0x00000000
        /*0020*/ 	.short	0x0003
        /*0022*/ 	.short	0x0018
        /*0024*/ 	.byte	0x00, 0xf0, 0x21, 0x00


	//----- nvinfo : EIATTR_KPARAM_INFO
	.align		4
.L_40:
        /*0028*/ 	.byte	0x04, 0x17
        /*002a*/ 	.short	(.L_42 - .L_41)
.L_41:
        /*002c*/ 	.word	0x00000000
        /*0030*/ 	.short	0x0002
        /*0032*/ 	.short	0x0010
        /*0034*/ 	.byte	0x00, 0xf0, 0x21, 0x00


	//----- nvinfo : EIATTR_KPARAM_INFO
	.align		4
.L_42:
        /*0038*/ 	.byte	0x04, 0x17
        /*003a*/ 	.short	(.L_44 - .L_43)
.L_43:
        /*003c*/ 	.word	0x00000000
        /*0040*/ 	.short	0x0001
        /*0042*/ 	.short	0x0008
        /*0044*/ 	.byte	0x00, 0xf0, 0x21, 0x00


	//----- nvinfo : EIATTR_KPARAM_INFO
	.align		4
.L_44:
        /*0048*/ 	.byte	0x04, 0x17
        /*004a*/ 	.short	(.L_46 - .L_45)
.L_45:
        /*004c*/ 	.word	0x00000000
        /*0050*/ 	.short	0x0000
        /*0052*/ 	.short	0x0000
        /*0054*/ 	.byte	0x00, 0xf0, 0x21, 0x00


	//----- nvinfo : EIATTR_SPARSE_MMA_MASK
	.align		4
.L_46:
        /*0058*/ 	.byte	0x03, 0x50
        /*005a*/ 	.short	0x0000


	//----- nvinfo : EIATTR_MAXREG_COUNT
	.align		4
        /*005c*/ 	.byte	0x03, 0x1b
        /*005e*/ 	.short	0x00ff


	//----- nvinfo : EIATTR_MERCURY_ISA_VERSION
	.align		4
        /*0060*/ 	.byte	0x03, 0x5f
        /*0062*/ 	.short	0x0101


	//----- nvinfo : EIATTR_VRC_CTA_INIT_COUNT
	.align		4
        /*0064*/ 	.byte	0x02, 0x4a
	.zero		1
	.zero		1


	//----- nvinfo : EIATTR_EXIT_INSTR_OFFSETS
	.align		4
        /*0068*/ 	.byte	0x04, 0x1c
        /*006a*/ 	.short	(.L_48 - .L_47)


	//   ....[0]....
.L_47:
        /*006c*/ 	.word	0x00000080


	//   ....[1]....
        /*0070*/ 	.word	0x00000470


	//----- nvinfo : EIATTR_CRS_STACK_SIZE
	.align		4
.L_48:
        /*0074*/ 	.byte	0x04, 0x1e
        /*0076*/ 	.short	(.L_50 - .L_49)
.L_49:
        /*0078*/ 	.word	0x00000000


	//----- nvinfo : EIATTR_CBANK_PARAM_SIZE
	.align		4
.L_50:
        /*007c*/ 	.byte	0x03, 0x19
        /*007e*/ 	.short	0x0028


	//----- nvinfo : EIATTR_PARAM_CBANK
	.align		4
        /*0080*/ 	.byte	0x04, 0x0a
        /*0082*/ 	.short	(.L_52 - .L_51)
	.align		4
.L_51:
        /*0084*/ 	.word	index@(.nv.constant0._ZN6caffe219SparseToDenseKernelIiiEEvmlPKT_PKT0_PS4_)
        /*0088*/ 	.short	0x0380
        /*008a*/ 	.short	0x0028


	//----- nvinfo : EIATTR_SW_WAR
	.align		4
.L_52:
        /*008c*/ 	.byte	0x04, 0x36
        /*008e*/ 	.short	(.L_54 - .L_53)
.L_53:
        /*0090*/ 	.word	0x00000008
.L_54:


//--------------------- .nv.info._ZN6caffe219SparseToDenseKernelIifEEvmlPKT_PKT0_PS4_ --------------------------
	.section	.nv.info._ZN6caffe219SparseToDenseKernelIifEEvmlPKT_PKT0_PS4_,"",@"SHT_CUDA_INFO"
	.sectionflags	@""
	.align	4


	//----- nvinfo : EIATTR_CUDA_API_VERSION
	.align		4
        /*0000*/ 	.byte	0x04, 0x37
        /*0002*/ 	.short	(.L_56 - .L_55)
.L_55:
        /*0004*/ 	.word	0x00000082


	//----- nvinfo : EIATTR_KPARAM_INFO
	.align		4
.L_56:
        /*0008*/ 	.byte	0x04, 0x17
        /*000a*/ 	.short	(.L_58 - .L_57)
.L_57:
        /*000c*/ 	.word	0x00000000
        /*0010*/ 	.short	0x0004
        /*0012*/ 	.short	0x0020
        /*0014*/ 	.byte	0x00, 0xf0, 0x21, 0x00


	//----- nvinfo : EIATTR_KPARAM_INFO
	.align		4
.L_58:
        /*0018*/ 	.byte	0x04, 0x17
        /*001a*/ 	.short	(.L_60 - .L_59)
.L_59:
        /*001c*/ 	.word	0x00000000
        /*0020*/ 	.short	0x0003
        /*0022*/ 	.short	0x0018
        /*0024*/ 	.byte	0x00, 0xf0, 0x21, 0x00


	//----- nvinfo : EIATTR_KPARAM_INFO
	.align		4
.L_60:
        /*0028*/ 	.byte	0x04, 0x17
        /*002a*/ 	.short	(.L_62 - .L_61)
.L_61:
        /*002c*/ 	.word	0x00000000
        /*0030*/ 	.short	0x0002
        /*0032*/ 	.short	0x0010
        /*0034*/ 	.byte	0x00, 0xf0, 0x21, 0x00


	//----- nvinfo : EIATTR_KPARAM_INFO
	.align		4
.L_62:
        /*0038*/ 	.byte	0x04, 0x17
        /*003a*/ 	.short	(.L_64 - .L_63)
.L_63:
        /*003c*/ 	.word	0x00000000
        /*0040*/ 	.short	0x0001
        /*0042*/ 	.short	0x0008
        /*0044*/ 	.byte	0x00, 0xf0, 0x21, 0x00


	//----- nvinfo : EIATTR_KPARAM_INFO
	.align		4
.L_64:
        /*0048*/ 	.byte	0x04, 0x17
        /*004a*/ 	.short	(.L_66 - .L_65)
.L_65:
        /*004c*/ 	.word	0x00000000
        /*0050*/ 	.short	0x0000
        /*0052*/ 	.short	0x0000
        /*0054*/ 	.byte	0x00, 0xf0, 0x21, 0x00


	//----- nvinfo : EIATTR_SPARSE_MMA_MASK
	.align		4
.L_66:
        /*0058*/ 	.byte	0x03, 0x50
        /*005a*/ 	.short	0x0000


	//----- nvinfo : EIATTR_MAXREG_COUNT
	.align		4
        /*005c*/ 	.byte	0x03, 0x1b
        /*005e*/ 	.short	0x00ff


	//----- nvinfo : EIATTR_MERCURY_ISA_VERSION
	.align		4
        /*0060*/ 	.byte	0x03, 0x5f
        /*0062*/ 	.short	0x0101


	//----- nvinfo : EIATTR_VRC_CTA_INIT_COUNT
	.align		4
        /*0064*/ 	.byte	0x02, 0x4a
	.zero		1
	.zero		1


	//----- nvinfo : EIATTR_EXIT_INSTR_OFFSETS
	.align		4
        /*0068*/ 	.byte	0x04, 0x1c
        /*006a*/ 	.short	(.L_68 - .L_67)


	//   ....[0]....
.L_67:
        /*006c*/ 	.word	0x00000080


	//   ....[1]....
        /*0070*/ 	.word	0x00000470


	//----- nvinfo : EIATTR_CRS_STACK_SIZE
	.align		4
.L_68:
        /*0074*/ 	.byte	0x04, 0x1e
        /*0076*/ 	.short	(.L_70 - .L_69)
.L_69:
        /*0078*/ 	.word	0x00000000


	//----- nvinfo : EIATTR_CBANK_PARAM_SIZE
	.align		4
.L_70:
        /*007c*/ 	.byte	0x03, 0x19
        /*007e*/ 	.short	0x0028


	//----- nvinfo : EIATTR_PARAM_CBANK
	.align		4
        /*0080*/ 	.byte	0x04, 0x0a
        /*0082*/ 	.short	(.L_72 - .L_71)
	.align		4
.L_71:
        /*0084*/ 	.word	index@(.nv.constant0._ZN6caffe219SparseToDenseKernelIifEEvmlPKT_PKT0_PS4_)
        /*0088*/ 	.short	0x0380
        /*008a*/ 	.short	0x0028


	//----- nvinfo : EIATTR_SW_WAR
	.align		4
.L_72:
        /*008c*/ 	.byte	0x04, 0x36
        /*008e*/ 	.short	(.L_74 - .L_73)
.L_73:
        /*0090*/ 	.word	0x00000008
.L_74:


//--------------------- .nv.callgraph             --------------------------
	.section	.nv.callgraph,"",@"SHT_CUDA_CALLGRAPH"
	.align	4
	.sectionentsize	8
	.align		4
        /*0000*/ 	.word	0x00000000
	.align		4
        /*0004*/ 	.word	0xffffffff
	.align		4
        /*0008*/ 	.word	0x00000000
	.align		4
        /*000c*/ 	.word	0xfffffffe
	.align		4
        /*0010*/ 	.word	0x00000000
	.align		4
        /*0014*/ 	.word	0xfffffffd
	.align		4
        /*0018*/ 	.word	0x00000000
	.align		4
        /*001c*/ 	.word	0xfffffffc


//--------------------- .nv.constant4             --------------------------
	.section	.nv.constant4,"a",@progbits
	.align	8
	.align		8
.nv.constant4:
        /*0000*/ 	.dword	_ZTVSt9basic_iosIcSt11char_traitsIcEE
	.align		8
        /*0008*/ 	.dword	_ZTTSo
	.align		8
        /*0010*/ 	.dword	_ZTVSt15basic_streambufIcSt11char_traitsIcEE
	.align		8
        /*0018*/ 	.dword	_ZTVNSt7__cxx1115basic_stringbufIcSt11char_traitsIcESaIcEEE
	.align		8
        /*0020*/ 	.dword	_ZTTNSt7__cxx1119basic_ostringstreamIcSt11char_traitsIcESaIcEEE
	.align		8
        /*0028*/ 	.dword	_ZTVN10__cxxabiv119__pointer_type_infoE
	.align		8
        /*0030*/ 	.dword	_ZTVN10__cxxabiv120__function_type_infoE
	.align		8
        /*0038*/ 	.dword	_ZTVN10__cxxabiv117__class_type_infoE
	.align		8
        /*0040*/ 	.dword	_ZTVN10__cxxabiv120__si_class_type_infoE
	.align		8
        /*0048*/ 	.dword	_ZTVSt9exception
	.align		8
        /*0050*/ 	.dword	_ZTVN3c105ErrorE
	.align		8
        /*0058*/ 	.dword	_ZTVN3c1020intrusive_ptr_targetE
	.align		8
        /*0060*/ 	.dword	_ZTVN3c1011StorageImplE
	.align		8
        /*0068*/ 	.dword	_ZTVN6caffe28OperatorINS_11CUDAContextEEE
	.align		8
        /*0070*/ 	.dword	_ZTVN6caffe215SparseToDenseOpINS_11CUDAContextEEE


//--------------------- .text._ZN6caffe219SparseToDenseKernelIiiEEvmlPKT_PKT0_PS4_ --------------------------
	.section	.text._ZN6caffe219SparseToDenseKernelIiiEEvmlPKT_PKT0_PS4_,"ax",@progbits
	.align	128
        .global         _ZN6caffe219SparseToDenseKernelIiiEEvmlPKT_PKT0_PS4_
        .type           _ZN6caffe219SparseToDenseKernelIiiEEvmlPKT_PKT0_PS4_,@function
        .size           _ZN6caffe219SparseToDenseKernelIiiEEvmlPKT_PKT0_PS4_,(.L_x_13 - _ZN6caffe219SparseToDenseKernelIiiEEvmlPKT_PKT0_PS4_)
        .other          _ZN6caffe219SparseToDenseKernelIiiEEvmlPKT_PKT0_PS4_,@"STO_CUDA_ENTRY STV_DEFAULT"
_ZN6caffe219SparseToDenseKernelIiiEEvmlPKT_PKT0_PS4_:
.text._ZN6caffe219SparseToDenseKernelIiiEEvmlPKT_PKT0_PS4_:
[----:B------:R-:W-:Y:S01]  /*0000*/  LDC R1, c[0x0][0x37c] ;  /* 0x0000df00ff017b82 */ /* 0x000fe20000000800 */
[----:B------:R-:W0:Y:S01]  /*0010*/  S2R R0, SR_CTAID.X ;  /* 0x0000000000007919 */ /* 0x000e220000002500 */
[----:B------:R-:W0:Y:S01]  /*0020*/  LDCU UR4, c[0x0][0x360] ;  /* 0x00006c00ff0477ac */ /* 0x000e220008000800 */
[----:B------:R-:W0:Y:S01]  /*0030*/  S2R R3, SR_TID.X ;  /* 0x0000000000037919 */ /* 0x000e220000002100 */
[----:B------:R-:W1:Y:S01]  /*0040*/  LDCU.64 UR6, c[0x0][0x380] ;  /* 0x00007000ff0677ac */ /* 0x000e620008000a00 */
[----:B0-----:R-:W-:-:S05]  /*0050*/  IMAD R0, R0, UR4, R3 ;  /* 0x0000000400007c24 */ /* 0x001fca000f8e0203 */
[----:B-1----:R-:W-:-:S04]  /*0060*/  ISETP.GE.U32.AND P0, PT, R0, UR6, PT ;  /* 0x0000000600007c0c */ /* 0x002fc8000bf06070 */
[----:B------:R-:W-:-:S13]  /*0070*/  ISETP.GE.U32.AND.EX P0, PT, RZ, UR7, PT, P0 ;  /* 0x00000007ff007c0c */ /* 0x000fda000bf06100 */
[----:B------:R-:W-:Y:S05]  /*0080*/  @P0 EXIT ;  /* 0x000000000000094d */ /* 0x000fea0003800000 */
[----:B------:R-:W0:Y:S01]  /*0090*/  LDCU UR5, c[0x0][0x370] ;  /* 0x00006e00ff0577ac */ /* 0x000e220008000800 */
[----:B------:R-:W-:Y:S01]  /*00a0*/  BSSY.RECONVERGENT B0, `(.L_x_0) ;  /* 0x000003c000007945 */ /* 0x000fe20003800200 */
[----:B------:R-:W-:Y:S01]  /*00b0*/  IMAD.MOV.U32 R3, RZ, RZ, RZ ;  /* 0x000000ffff037224 */ /* 0x000fe200078e00ff */
[----:B------:R-:W1:Y:S01]  /*00c0*/  LDCU.64 UR6, c[0x0][0x358] ;  /* 0x00006b00ff0677ac */ /* 0x000e620008000a00 */
[----:B------:R-:W2:Y:S01]  /*00d0*/  LDCU UR9, c[0x0][0x388] ;  /* 0x00007100ff0977ac */ /* 0x000ea20008000800 */
[----:B------:R-:W3:Y:S01]  /*00e0*/  LDCU UR8, c[0x0][0x38c] ;  /* 0x00007180ff0877ac */ /* 0x000ee20008000800 */
[----:B------:R-:W4:Y:S01]  /*00f0*/  LDCU.64 UR18, c[0x0][0x380] ;  /* 0x00007000ff1277ac */ /* 0x000f220008000a00 */
[----:B------:R-:W1:Y:S01]  /*0100*/  LDCU.64 UR10, c[0x0][0x3a0] ;  /* 0x00007400ff0a77ac */ /* 0x000e620008000a00 */
[----:B------:R-:W1:Y:S01]  /*0110*/  LDCU.128 UR12, c[0x0][0x390] ;  /* 0x00007200ff0c77ac */ /* 0x000e620008000c00 */
[----:B0-----:R-:W-:-:S12]  /*0120*/  UIMAD UR4, UR4, UR5, URZ ;  /* 0x00000005040472a4 */ /* 0x001fd8000f8e02ff */
.L_x_4:
[----:B---3--:R-:W-:Y:S01]  /*0130*/  LOP3.LUT R2, R3, UR8, RZ, 0xfc, !PT ;  /* 0x0000000803027c12 */ /* 0x008fe2000f8efcff */
[----:B------:R-:W-:Y:S03]  /*0140*/  BSSY.RECONVERGENT B1, `(.L_x_1) ;  /* 0x0000021000017945 */ /* 0x000fe60003800200 */
[----:B------:R-:W-:-:S13]  /*0150*/  ISETP.NE.U32.AND P0, PT, R2, RZ, PT ;  /* 0x000000ff0200720c */ /* 0x000fda0003f05070 */
[----:B------:R-:W-:Y:S05]  /*0160*/  @!P0 BRA `(.L_x_2) ;  /* 0x0000000000208947 */ /* 0x000fea0003800000 */
[----:B------:R-:W-:-:S07]  /*0170*/  MOV R2, 0x190 ;  /* 0x0000019000027802 */ /* 0x000fce0000000f00 */
[----:B-12-4-:R-:W-:Y:S05]  /*0180*/  CALL.REL.NOINC `($__internal_0_$__cuda_sm20_div_u64) ;  /* 0x0000000000bc7944 */ /* 0x016fea0003c00000 */
[----:B------:R-:W-:Y:S01]  /*0190*/  IMAD.MOV.U32 R4, RZ, RZ, R6 ;  /* 0x000000ffff047224 */ /* 0x000fe200078e0006 */
[----:B------:R-:W-:Y:S02]  /*01a0*/  MOV R5, R7 ;  /* 0x0000000700057202 */ /* 0x000fe40000000f00 */
[----:B------:R-:W-:-:S07]  /*01b0*/  MOV R2, 0x1d0 ;  /* 0x000001d000027802 */ /* 0x000fce0000000f00 */
[----:B------:R-:W-:Y:S05]  /*01c0*/  CALL.REL.NOINC `($__internal_1_$__cuda_sm20_rem_u64) ;  /* 0x0000000400c47944 */ /* 0x000fea0003c00000 */
[----:B------:R-:W-:Y:S01]  /*01d0*/  IMAD.MOV.U32 R2, RZ, RZ, R8 ;  /* 0x000000ffff027224 */ /* 0x000fe200078e0008 */
[----:B------:R-:W-:Y:S06]  /*01e0*/  BRA `(.L_x_3) ;  /* 0x0000000000587947 */ /* 0x000fec0003800000 */
.L_x_2:
[----:B--2---:R-:W0:Y:S08]  /*01f0*/  I2F.U32.RP R2, UR9 ;  /* 0x0000000900027d06 */ /* 0x004e300008209000 */
[----:B0-----:R-:W0:Y:S02]  /*0200*/  MUFU.RCP R2, R2 ;  /* 0x0000000200027308 */ /* 0x001e240000001000 */
[----:B0-----:R-:W-:Y:S01]  /*0210*/  VIADD R4, R2, 0xffffffe ;  /* 0x0ffffffe02047836 */ /* 0x001fe20000000000 */
[----:B------:R-:W-:-:S05]  /*0220*/  LOP3.LUT R2, RZ, UR9, RZ, 0x33, !PT ;  /* 0x00000009ff027c12 */ /* 0x000fca000f8e33ff */
[----:B------:R0:W2:Y:S02]  /*0230*/  F2I.FTZ.U32.TRUNC.NTZ R5, R4 ;  /* 0x0000000400057305 */ /* 0x0000a4000021f000 */
[----:B0-----:R-:W-:Y:S01]  /*0240*/  IMAD.MOV.U32 R4, RZ, RZ, RZ ;  /* 0x000000ffff047224 */ /* 0x001fe200078e00ff */
[----:B--2---:R-:W-:-:S05]  /*0250*/  IADD3 R7, PT, PT, RZ, -R5, RZ ;  /* 0x80000005ff077210 */ /* 0x004fca0007ffe0ff */
[----:B------:R-:W-:-:S04]  /*0260*/  IMAD R7, R7, UR9, RZ ;  /* 0x0000000907077c24 */ /* 0x000fc8000f8e02ff */
[----:B------:R-:W-:-:S06]  /*0270*/  IMAD.HI.U32 R5, R5, R7, R4 ;  /* 0x0000000705057227 */ /* 0x000fcc00078e0004 */
[----:B------:R-:W-:-:S04]  /*0280*/  IMAD.HI.U32 R5, R5, R0, RZ ;  /* 0x0000000005057227 */ /* 0x000fc800078e00ff */
[----:B------:R-:W-:-:S04]  /*0290*/  IMAD.MOV R7, RZ, RZ, -R5 ;  /* 0x000000ffff077224 */ /* 0x000fc800078e0a05 */
[----:B------:R-:W-:-:S05]  /*02a0*/  IMAD R6, R7, UR9, R0 ;  /* 0x0000000907067c24 */ /* 0x000fca000f8e0200 */
[----:B------:R-:W-:-:S13]  /*02b0*/  ISETP.GE.U32.AND P0, PT, R6, UR9, PT ;  /* 0x0000000906007c0c */ /* 0x000fda000bf06070 */
[----:B------:R-:W-:Y:S01]  /*02c0*/  @P0 IADD3 R6, PT, PT, R6, -UR9, RZ ;  /* 0x8000000906060c10 */ /* 0x000fe2000fffe0ff */
[----:B------:R-:W-:Y:S01]  /*02d0*/  @P0 VIADD R5, R5, 0x1 ;  /* 0x0000000105050836 */ /* 0x000fe20000000000 */
[----:B------:R-:W-:Y:S02]  /*02e0*/  ISETP.NE.U32.AND P0, PT, RZ, UR9, PT ;  /* 0x00000009ff007c0c */ /* 0x000fe4000bf05070 */
[----:B------:R-:W-:-:S13]  /*02f0*/  ISETP.GE.U32.AND P1, PT, R6, UR9, PT ;  /* 0x0000000906007c0c */ /* 0x000fda000bf26070 */
[----:B------:R-:W-:Y:S01]  /*0300*/  @P1 VIADD R5, R5, 0x1 ;  /* 0x0000000105051836 */ /* 0x000fe20000000000 */
[----:B------:R-:W-:-:S04]  /*0310*/  @P1 IADD3 R6, PT, PT, R6, -UR9, RZ ;  /* 0x8000000906061c10 */ /* 0x000fc8000fffe0ff */
[C---:B------:R-:W-:Y:S01]  /*0320*/  SEL R4, R2.reuse, R5, !P0 ;  /* 0x0000000502047207 */ /* 0x040fe20004000000 */
[----:B------:R-:W-:Y:S01]  /*0330*/  IMAD.MOV.U32 R5, RZ, RZ, RZ ;  /* 0x000000ffff057224 */ /* 0x000fe200078e00ff */
[----:B------:R-:W-:-:S07]  /*0340*/  SEL R2, R2, R6, !P0 ;  /* 0x0000000602027207 */ /* 0x000fce0004000000 */
.L_x_3:
[----:B-1--4-:R-:W-:Y:S05]  /*0350*/  BSYNC.RECONVERGENT B1 ;  /* 0x0000000000017941 */ /* 0x012fea0003800200 */
.L_x_1:
[----:B------:R-:W-:-:S04]  /*0360*/  LEA R6, P0, R4, UR12, 0x2 ;  /* 0x0000000c04067c11 */ /* 0x000fc8000f8010ff */
[----:B------:R-:W-:-:S06]  /*0370*/  LEA.HI.X R7, R4, UR13, R5, 0x2, P0 ;  /* 0x0000000d04077c11 */ /* 0x000fcc00080f1405 */
[----:B------:R-:W2:Y:S01]  /*0380*/  LDG.E R7, desc[UR6][R6.64] ;  /* 0x0000000606077981 */ /* 0x000ea2000c1e1900 */
[----:B------:R-:W-:-:S04]  /*0390*/  LEA R4, P0, R0, UR14, 0x2 ;  /* 0x0000000e00047c11 */ /* 0x000fc8000f8010ff */
[----:B------:R-:W-:-:S06]  /*03a0*/  LEA.HI.X R5, R0, UR15, R3, 0x2, P0 ;  /* 0x0000000f00057c11 */ /* 0x000fcc00080f1403 */
[----:B------:R-:W3:Y:S01]  /*03b0*/  LDG.E R5, desc[UR6][R4.64] ;  /* 0x0000000604057981 */ /* 0x000ee2000c1e1900 */
[----:B--2---:R-:W-:-:S05]  /*03c0*/  IMAD R9, R7, UR9, R2 ;  /* 0x0000000907097c24 */ /* 0x004fca000f8e0202 */
[----:B------:R-:W-:Y:S02]  /*03d0*/  SHF.R.S32.HI R2, RZ, 0x1f, R9 ;  /* 0x0000001fff027819 */ /* 0x000fe40000011409 */
[----:B------:R-:W-:-:S04]  /*03e0*/  LEA R8, P0, R9, UR10, 0x2 ;  /* 0x0000000a09087c11 */ /* 0x000fc8000f8010ff */
[----:B------:R-:W-:Y:S02]  /*03f0*/  LEA.HI.X R9, R9, UR11, R2, 0x2, P0 ;  /* 0x0000000b09097c11 */ /* 0x000fe400080f1402 */
[----:B------:R-:W-:-:S03]  /*0400*/  IADD3 R0, P0, PT, R0, UR4, RZ ;  /* 0x0000000400007c10 */ /* 0x000fc6000ff1e0ff */
[----:B---3--:R0:W-:Y:S02]  /*0410*/  REDG.E.ADD.STRONG.GPU desc[UR6][R8.64], R5 ;  /* 0x000000050800798e */ /* 0x0081e4000c12e106 */
[----:B------:R-:W-:Y:S01]  /*0420*/  IMAD.X R3, RZ, RZ, R3, P0 ;  /* 0x000000ffff037224 */ /* 0x000fe200000e0603 */
[----:B------:R-:W-:-:S04]  /*0430*/  ISETP.GE.U32.AND P0, PT, R0, UR18, PT ;  /* 0x0000001200007c0c */ /* 0x000fc8000bf06070 */
[----:B------:R-:W-:-:S13]  /*0440*/  ISETP.GE.U32.AND.EX P0, PT, R3, UR19, PT, P0 ;  /* 0x0000001303007c0c */ /* 0x000fda000bf06100 */
[----:B0-----:R-:W-:Y:S05]  /*0450*/  @!P0 BRA `(.L_x_4) ;  /* 0xfffffffc00348947 */ /* 0x001fea000383ffff */
[----:B------:R-:W-:Y:S05]  /*0460*/  BSYNC.RECONVERGENT B0 ;  /* 0x0000000000007941 */ /* 0x000fea0003800200 */
.L_x_0:
[----:B------:R-:W-:Y:S05]  /*0470*/  EXIT ;  /* 0x000000000000794d */ /* 0x000fea0003800000 */
        .weak           $__internal_0_$__cuda_sm20_div_u64
        .type           $__internal_0_$__cuda_sm20_div_u64,@function
        .size           $__internal_0_$__cuda_sm20_div_u64,($__internal_1_$__cuda_sm20_rem_u64 - $__internal_0_$__cuda_sm20_div_u64)
$__internal_0_$__cuda_sm20_div_u64:
[----:B------:R-:W0:Y:S01]  /*0480*/  LDCU.64 UR16, c[0x0][0x388] ;  /* 0x00007100ff1077ac */ /* 0x000e220008000a00 */
[----:B------:R-:W1:Y:S01]  /*0490*/  LDC.64 R4, c[0x0][0x388] ;  /* 0x0000e200ff047b82 */ /* 0x000e620000000a00 */
[----:B0-----:R-:W0:Y:S08]  /*04a0*/  I2F.U64.RP R10, UR16 ;  /* 0x00000010000a7d12 */ /* 0x001e300008309000 */
[----:B0-----:R-:W0:Y:S02]  /*04b0*/  MUFU.RCP R10, R10 ;  /* 0x0000000a000a7308 */ /* 0x001e240000001000 */
[----:B0-----:R-:W-:-:S06]  /*04c0*/  IADD3 R6, PT, PT, R10, 0x1ffffffe, RZ ;  /* 0x1ffffffe0a067810 */ /* 0x001fcc0007ffe0ff */
[----:B------:R-:W1:Y:S02]  /*04d0*/  F2I.U64.TRUNC R6, R6 ;  /* 0x0000000600067311 */ /* 0x000e64000020d800 */
[----:B-1----:R-:W-:-:S04]  /*04e0*/  IMAD.WIDE.U32 R8, R6, R4, RZ ;  /* 0x0000000406087225 */ /* 0x002fc800078e00ff */
[----:B------:R-:W-:Y:S01]  /*04f0*/  IMAD R9, R6, R5, R9 ;  /* 0x0000000506097224 */ /* 0x000fe200078e0209 */
[----:B------:R-:W-:-:S03]  /*0500*/  IADD3 R11, P0, PT, RZ, -R8, RZ ;  /* 0x80000008ff0b7210 */ /* 0x000fc60007f1e0ff */
[----:B------:R-:W-:Y:S02]  /*0510*/  IMAD R9, R7, R4, R9 ;  /* 0x0000000407097224 */ /* 0x000fe400078e0209 */
[----:B------:R-:W-:-:S04]  /*0520*/  IMAD.HI.U32 R8, R6, R11, RZ ;  /* 0x0000000b06087227 */ /* 0x000fc800078e00ff */
[----:B------:R-:W-:Y:S02]  /*0530*/  IMAD.X R13, RZ, RZ, ~R9, P0 ;  /* 0x000000ffff0d7224 */ /* 0x000fe400000e0e09 */
[----:B------:R-:W-:Y:S02]  /*0540*/  IMAD.MOV.U32 R9, RZ, RZ, R6 ;  /* 0x000000ffff097224 */ /* 0x000fe400078e0006 */
[-C--:B------:R-:W-:Y:S02]  /*0550*/  IMAD R15, R7, R13.reuse, RZ ;  /* 0x0000000d070f7224 */ /* 0x080fe400078e02ff */
[----:B------:R-:W-:-:S04]  /*0560*/  IMAD.WIDE.U32 R8, P0, R6, R13, R8 ;  /* 0x0000000d06087225 */ /* 0x000fc80007800008 */
[----:B------:R-:W-:-:S04]  /*0570*/  IMAD.HI.U32 R13, R7, R13, RZ ;  /* 0x0000000d070d7227 */ /* 0x000fc800078e00ff */
[----:B------:R-:W-:-:S05]  /*0580*/  IMAD.HI.U32 R8, P1, R7, R11, R8 ;  /* 0x0000000b07087227 */ /* 0x000fca0007820008 */
[----:B------:R-:W-:Y:S02]  /*0590*/  IADD3 R9, P2, PT, R15, R8, RZ ;  /* 0x000000080f097210 */ /* 0x000fe40007f5e0ff */
[----:B------:R-:W-:-:S03]  /*05a0*/  IADD3.X R8, PT, PT, R13, R7, RZ, P0, !PT ;  /* 0x000000070d087210 */ /* 0x000fc600007fe4ff */
[----:B------:R-:W-:Y:S01]  /*05b0*/  IMAD.WIDE.U32 R6, R9, R4, RZ ;  /* 0x0000000409067225 */ /* 0x000fe200078e00ff */
[----:B------:R-:W-:-:S03]  /*05c0*/  IADD3.X R11, PT, PT, RZ, RZ, R8, P2, P1 ;  /* 0x000000ffff0b7210 */ /* 0x000fc600017e2408 */
[----:B------:R-:W-:Y:S01]  /*05d0*/  IMAD R7, R9, R5, R7 ;  /* 0x0000000509077224 */ /* 0x000fe200078e0207 */
[----:B------:R-:W-:-:S03]  /*05e0*/  IADD3 R13, P0, PT, RZ, -R6, RZ ;  /* 0x80000006ff0d7210 */ /* 0x000fc60007f1e0ff */
[----:B------:R-:W-:Y:S02]  /*05f0*/  IMAD R7, R11, R4, R7 ;  /* 0x000000040b077224 */ /* 0x000fe400078e0207 */
[----:B------:R-:W-:-:S04]  /*0600*/  IMAD.HI.U32 R8, R9, R13, RZ ;  /* 0x0000000d09087227 */ /* 0x000fc800078e00ff */
[----:B------:R-:W-:Y:S02]  /*0610*/  IMAD.X R6, RZ, RZ, ~R7, P0 ;  /* 0x000000ffff067224 */ /* 0x000fe400000e0e07 */
[----:B------:R-:W-:Y:S02]  /*0620*/  HFMA2 R7, -RZ, RZ, 0, 0 ;  /* 0x00000000ff077431 */ /* 0x000fe400000001ff */
[----:B------:R-:W-:-:S04]  /*0630*/  IMAD.WIDE.U32 R8, P0, R9, R6, R8 ;  /* 0x0000000609087225 */ /* 0x000fc80007800008 */
[C---:B------:R-:W-:Y:S02]  /*0640*/  IMAD R10, R11.reuse, R6, RZ ;  /* 0x000000060b0a7224 */ /* 0x040fe400078e02ff */
[----:B------:R-:W-:-:S04]  /*0650*/  IMAD.HI.U32 R9, P1, R11, R13, R8 ;  /* 0x0000000d0b097227 */ /* 0x000fc80007820008 */
[----:B------:R-:W-:Y:S01]  /*0660*/  IMAD.HI.U32 R6, R11, R6, RZ ;  /* 0x000000060b067227 */ /* 0x000fe200078e00ff */
[----:B------:R-:W-:-:S03]  /*0670*/  IADD3 R9, P2, PT, R10, R9, RZ ;  /* 0x000000090a097210 */ /* 0x000fc60007f5e0ff */
[----:B------:R-:W-:Y:S02]  /*0680*/  IMAD.X R11, R6, 0x1, R11, P0 ;  /* 0x00000001060b7824 */ /* 0x000fe400000e060b */
[----:B------:R-:W-:-:S03]  /*0690*/  IMAD.HI.U32 R6, R9, R0, RZ ;  /* 0x0000000009067227 */ /* 0x000fc600078e00ff */
[----:B------:R-:W-:Y:S01]  /*06a0*/  IADD3.X R11, PT, PT, RZ, RZ, R11, P2, P1 ;  /* 0x000000ffff0b7210 */ /* 0x000fe200017e240b */
[----:B------:R-:W-:-:S04]  /*06b0*/  IMAD.WIDE.U32 R6, R9, R3, R6 ;  /* 0x0000000309067225 */ /* 0x000fc800078e0006 */
[C---:B------:R-:W-:Y:S02]  /*06c0*/  IMAD R9, R11.reuse, R3, RZ ;  /* 0x000000030b097224 */ /* 0x040fe400078e02ff */
[----:B------:R-:W-:-:S04]  /*06d0*/  IMAD.HI.U32 R6, P0, R11, R0, R6 ;  /* 0x000000000b067227 */ /* 0x000fc80007800006 */
[----:B------:R-:W-:Y:S01]  /*06e0*/  IMAD.HI.U32 R8, R11, R3, RZ ;  /* 0x000000030b087227 */ /* 0x000fe200078e00ff */
[----:B------:R-:W-:-:S03]  /*06f0*/  IADD3 R9, P1, PT, R9, R6, RZ ;  /* 0x0000000609097210 */ /* 0x000fc60007f3e0ff */
[----:B------:R-:W-:Y:S02]  /*0700*/  IMAD.X R8, RZ, RZ, R8, P0 ;  /* 0x000000ffff087224 */ /* 0x000fe400000e0608 */
[----:B------:R-:W-:-:S04]  /*0710*/  IMAD.WIDE.U32 R6, R9, R4, RZ ;  /* 0x0000000409067225 */ /* 0x000fc800078e00ff */
[----:B------:R-:W-:Y:S01]  /*0720*/  IMAD.X R11, RZ, RZ, R8, P1 ;  /* 0x000000ffff0b7224 */ /* 0x000fe200008e0608 */
[----:B------:R-:W-:Y:S01]  /*0730*/  IADD3 R13, P1, PT, -R6, R0, RZ ;  /* 0x00000000060d7210 */ /* 0x000fe20007f3e1ff */
[----:B------:R-:W-:-:S03]  /*0740*/  IMAD R7, R9, R5, R7 ;  /* 0x0000000509077224 */ /* 0x000fc600078e0207 */
[-C--:B------:R-:W-:Y:S01]  /*0750*/  ISETP.GE.U32.AND P0, PT, R13, R4.reuse, PT ;  /* 0x000000040d00720c */ /* 0x080fe20003f06070 */
[-C--:B------:R-:W-:Y:S01]  /*0760*/  IMAD R6, R11, R4.reuse, R7 ;  /* 0x000000040b067224 */ /* 0x080fe200078e0207 */
[----:B------:R-:W-:-:S04]  /*0770*/  IADD3 R7, P2, PT, R13, -R4, RZ ;  /* 0x800000040d077210 */ /* 0x000fc80007f5e0ff */
[----:B------:R-:W-:Y:S02]  /*0780*/  IADD3.X R12, PT, PT, ~R6, R3, RZ, P1, !PT ;  /* 0x00000003060c7210 */ /* 0x000fe40000ffe5ff */
[----:B------:R-:W-:Y:S02]  /*0790*/  IADD3 R6, P1, PT, R9, 0x1, RZ ;  /* 0x0000000109067810 */ /* 0x000fe40007f3e0ff */
[C---:B------:R-:W-:Y:S01]  /*07a0*/  ISETP.GE.U32.AND.EX P0, PT, R12.reuse, R5, PT, P0 ;  /* 0x000000050c00720c */ /* 0x040fe20003f06100 */
[----:B------:R-:W-:Y:S02]  /*07b0*/  IMAD.X R10, R12, 0x1, ~R5, P2 ;  /* 0x000000010c0a7824 */ /* 0x000fe400010e0e05 */
[----:B------:R-:W-:Y:S01]  /*07c0*/  IMAD.X R8, RZ, RZ, R11, P1 ;  /* 0x000000ffff087224 */ /* 0x000fe200008e060b */
[----:B------:R-:W-:Y:S02]  /*07d0*/  SEL R7, R7, R13, P0 ;  /* 0x0000000d07077207 */ /* 0x000fe40000000000 */
[----:B------:R-:W-:-:S02]  /*07e0*/  SEL R9, R6, R9, P0 ;  /* 0x0000000906097207 */ /* 0x000fc40000000000 */
[----:B------:R-:W-:Y:S02]  /*07f0*/  SEL R10, R10, R12, P0 ;  /* 0x0000000c0a0a7207 */ /* 0x000fe40000000000 */
[----:B------:R-:W-:Y:S02]  /*0800*/  SEL R8, R8, R11, P0 ;  /* 0x0000000b08087207 */ /* 0x000fe40000000000 */
[----:B------:R-:W-:Y:S02]  /*0810*/  ISETP.GE.U32.AND P0, PT, R7, R4, PT ;  /* 0x000000040700720c */ /* 0x000fe40003f06070 */
[----:B------:R-:W-:Y:S02]  /*0820*/  IADD3 R6, P2, PT, R9, 0x1, RZ ;  /* 0x0000000109067810 */ /* 0x000fe40007f5e0ff */
[----:B------:R-:W-:Y:S01]  /*0830*/  ISETP.NE.U32.AND P1, PT, R4, RZ, PT ;  /* 0x000000ff0400720c */ /* 0x000fe20003f25070 */
[----:B------:R-:W-:Y:S01]  /*0840*/  IMAD.MOV.U32 R4, RZ, RZ, R2 ;  /* 0x000000ffff047224 */ /* 0x000fe200078e0002 */
[----:B------:R-:W-:-:S02]  /*0850*/  ISETP.GE.U32.AND.EX P0, PT, R10, R5, PT, P0 ;  /* 0x000000050a00720c */ /* 0x000fc40003f06100 */
[-C--:B------:R-:W-:Y:S02]  /*0860*/  IADD3.X R7, PT, PT, RZ, R8.reuse, RZ, P2, !PT ;  /* 0x00000008ff077210 */ /* 0x080fe400017fe4ff */
[----:B------:R-:W-:Y:S02]  /*0870*/  ISETP.NE.AND.EX P1, PT, R5, RZ, PT, P1 ;  /* 0x000000ff0500720c */ /* 0x000fe40003f25310 */
[----:B------:R-:W-:Y:S02]  /*0880*/  MOV R5, 0x0 ;  /* 0x0000000000057802 */ /* 0x000fe40000000f00 */
[----:B------:R-:W-:Y:S02]  /*0890*/  SEL R6, R6, R9, P0 ;  /* 0x0000000906067207 */ /* 0x000fe40000000000 */
[----:B------:R-:W-:Y:S02]  /*08a0*/  SEL R7, R7, R8, P0 ;  /* 0x0000000807077207 */ /* 0x000fe40000000000 */
[----:B------:R-:W-:-:S02]  /*08b0*/  SEL R6, R6, 0xffffffff, P1 ;  /* 0xffffffff06067807 */ /* 0x000fc40000800000 */
[----:B------:R-:W-:Y:S01]  /*08c0*/  SEL R7, R7, 0xffffffff, P1 ;  /* 0xffffffff07077807 */ /* 0x000fe20000800000 */
[----:B------:R-:W-:Y:S06]  /*08d0*/  RET.REL.NODEC R4 `(_ZN6caffe219SparseToDenseKernelIiiEEvmlPKT_PKT0_PS4_) ;  /* 0xfffffff404c87950 */ /* 0x000fec0003c3ffff */
        .weak           $__internal_1_$__cuda_sm20_rem_u64
        .type           $__internal_1_$__cuda_sm20_rem_u64,@function
        .size           $__internal_1_$__cuda_sm20_rem_u64,(.L_x_13 - $__internal_1_$__cuda_sm20_rem_u64)
$__internal_1_$__cuda_sm20_rem_u64:
[----:B------:R-:W0:Y:S01]  /*08e0*/  LDCU.64 UR16, c[0x0][0x388] ;  /* 0x00007100ff1077ac */ /* 0x000e220008000a00 */
[----:B------:R-:W1:Y:S01]  /*08f0*/  LDC.64 R6, c[0x0][0x388] ;  /* 0x0000e200ff067b82 */ /* 0x000e620000000a00 */
[----:B0-----:R-:W0:Y:S08]  /*0900*/  I2F.U64.RP R12, UR16 ;  /* 0x00000010000c7d12 */ /* 0x001e300008309000 */
[----:B0-----:R-:W0:Y:S02]  /*0910*/  MUFU.RCP R12, R12 ;  /* 0x0000000c000c7308 */ /* 0x001e240000001000 */
[----:B0-----:R-:W-:-:S06]  /*0920*/  VIADD R8, R12, 0x1ffffffe ;  /* 0x1ffffffe0c087836 */ /* 0x001fcc0000000000 */
[----:B------:R-:W1:Y:S02]  /*0930*/  F2I.U64.TRUNC R8, R8 ;  /* 0x0000000800087311 */ /* 0x000e64000020d800 */
[----:B-1----:R-:W-:-:S04]  /*0940*/  IMAD.WIDE.U32 R10, R8, R6, RZ ;  /* 0x00000006080a7225 */ /* 0x002fc800078e00ff */
[----:B------:R-:W-:Y:S01]  /*0950*/  IMAD R11, R8, R7, R11 ;  /* 0x00000007080b7224 */ /* 0x000fe200078e020b */
[----:B------:R-:W-:-:S03]  /*0960*/  IADD3 R13, P0, PT, RZ, -R10, RZ ;  /* 0x8000000aff0d7210 */ /* 0x000fc60007f1e0ff */
[----:B------:R-:W-:Y:S02]  /*0970*/  IMAD R11, R9, R6, R11 ;  /* 0x00000006090b7224 */ /* 0x000fe400078e020b */
[----:B------:R-:W-:-:S03]  /*0980*/  IMAD.HI.U32 R10, R8, R13, RZ ;  /* 0x0000000d080a7227 */ /* 0x000fc600078e00ff */
[----:B------:R-:W-:Y:S01]  /*0990*/  IADD3.X R15, PT, PT, RZ, ~R11, RZ, P0, !PT ;  /* 0x8000000bff0f7210 */ /* 0x000fe200007fe4ff */
[----:B------:R-:W-:-:S04]  /*09a0*/  IMAD.MOV.U32 R11, RZ, RZ, R8 ;  /* 0x000000ffff0b7224 */ /* 0x000fc800078e0008 */
[----:B------:R-:W-:-:S04]  /*09b0*/  IMAD.WIDE.U32 R10, P0, R8, R15, R10 ;  /* 0x0000000f080a7225 */ /* 0x000fc8000780000a */
[C---:B------:R-:W-:Y:S02]  /*09c0*/  IMAD R17, R9.reuse, R15, RZ ;  /* 0x0000000f09117224 */ /* 0x040fe400078e02ff */
[----:B------:R-:W-:-:S04]  /*09d0*/  IMAD.HI.U32 R10, P1, R9, R13, R10 ;  /* 0x0000000d090a7227 */ /* 0x000fc8000782000a */
[----:B------:R-:W-:Y:S01]  /*09e0*/  IMAD.HI.U32 R15, R9, R15, RZ ;  /* 0x0000000f090f7227 */ /* 0x000fe200078e00ff */
[----:B------:R-:W-:-:S04]  /*09f0*/  IADD3 R11, P2, PT, R17, R10, RZ ;  /* 0x0000000a110b7210 */ /* 0x000fc80007f5e0ff */
[----:B------:R-:W-:Y:S01]  /*0a00*/  IADD3.X R10, PT, PT, R15, R9, RZ, P0, !PT ;  /* 0x000000090f0a7210 */ /* 0x000fe200007fe4ff */
[----:B------:R-:W-:-:S03]  /*0a10*/  IMAD.WIDE.U32 R8, R11, R6, RZ ;  /* 0x000000060b087225 */ /* 0x000fc600078e00ff */
[----:B------:R-:W-:Y:S01]  /*0a20*/  IADD3.X R13, PT, PT, RZ, RZ, R10, P2, P1 ;  /* 0x000000ffff0d7210 */ /* 0x000fe200017e240a */
[----:B------:R-:W-:Y:S01]  /*0a30*/  IMAD R9, R11, R7, R9 ;  /* 0x000000070b097224 */ /* 0x000fe200078e0209 */
[----:B------:R-:W-:-:S03]  /*0a40*/  IADD3 R15, P0, PT, RZ, -R8, RZ ;  /* 0x80000008ff0f7210 */ /* 0x000fc60007f1e0ff */
[----:B------:R-:W-:Y:S02]  /*0a50*/  IMAD R9, R13, R6, R9 ;  /* 0x000000060d097224 */ /* 0x000fe400078e0209 */
[----:B------:R-:W-:-:S04]  /*0a60*/  IMAD.HI.U32 R10, R11, R15, RZ ;  /* 0x0000000f0b0a7227 */ /* 0x000fc800078e00ff */
[----:B------:R-:W-:Y:S02]  /*0a70*/  IMAD.X R8, RZ, RZ, ~R9, P0 ;  /* 0x000000ffff087224 */ /* 0x000fe400000e0e09 */
[----:B------:R-:W-:Y:S02]  /*0a80*/  IMAD.MOV.U32 R9, RZ, RZ, RZ ;  /* 0x000000ffff097224 */ /* 0x000fe400078e00ff */
[----:B------:R-:W-:-:S04]  /*0a90*/  IMAD.WIDE.U32 R10, P0, R11, R8, R10 ;  /* 0x000000080b0a7225 */ /* 0x000fc8000780000a */
[C---:B------:R-:W-:Y:S02]  /*0aa0*/  IMAD R12, R13.reuse, R8, RZ ;  /* 0x000000080d0c7224 */ /* 0x040fe400078e02ff */
[----:B------:R-:W-:-:S04]  /*0ab0*/  IMAD.HI.U32 R11, P1, R13, R15, R10 ;  /* 0x0000000f0d0b7227 */ /* 0x000fc8000782000a */
[----:B------:R-:W-:Y:S01]  /*0ac0*/  IMAD.HI.U32 R8, R13, R8, RZ ;  /* 0x000000080d087227 */ /* 0x000fe200078e00ff */
[----:B------:R-:W-:-:S04]  /*0ad0*/  IADD3 R11, P2, PT, R12, R11, RZ ;  /* 0x0000000b0c0b7210 */ /* 0x000fc80007f5e0ff */
[----:B------:R-:W-:Y:S01]  /*0ae0*/  IADD3.X R13, PT, PT, R8, R13, RZ, P0, !PT ;  /* 0x0000000d080d7210 */ /* 0x000fe200007fe4ff */
[----:B------:R-:W-:-:S03]  /*0af0*/  IMAD.HI.U32 R8, R11, R0, RZ ;  /* 0x000000000b087227 */ /* 0x000fc600078e00ff */
[----:B------:R-:W-:Y:S01]  /*0b00*/  IADD3.X R13, PT, PT, RZ, RZ, R13, P2, P1 ;  /* 0x000000ffff0d7210 */ /* 0x000fe200017e240d */
[----:B------:R-:W-:-:S04]  /*0b10*/  IMAD.WIDE.U32 R8, R11, R3, R8 ;  /* 0x000000030b087225 */ /* 0x000fc800078e0008 */
[C---:B------:R-:W-:Y:S02]  /*0b20*/  IMAD R11, R13.reuse, R3, RZ ;  /* 0x000000030d0b7224 */ /* 0x040fe400078e02ff */
[----:B------:R-:W-:-:S04]  /*0b30*/  IMAD.HI.U32 R8, P0, R13, R0, R8 ;  /* 0x000000000d087227 */ /* 0x000fc80007800008 */
[----:B------:R-:W-:Y:S01]  /*0b40*/  IMAD.HI.U32 R10, R13, R3, RZ ;  /* 0x000000030d0a7227 */ /* 0x000fe200078e00ff */
[----:B------:R-:W-:-:S04]  /*0b50*/  IADD3 R11, P1, PT, R11, R8, RZ ;  /* 0x000000080b0b7210 */ /* 0x000fc80007f3e0ff */
[----:B------:R-:W-:Y:S01]  /*0b60*/  IADD3.X R10, PT, PT, R10, RZ, RZ, P0, !PT ;  /* 0x000000ff0a0a7210 */ /* 0x000fe200007fe4ff */
[----:B------:R-:W-:-:S04]  /*0b70*/  IMAD.WIDE.U32 R8, R11, R6, RZ ;  /* 0x000000060b087225 */ /* 0x000fc800078e00ff */
[----:B------:R-:W-:Y:S01]  /*0b80*/  IMAD.X R13, RZ, RZ, R10, P1 ;  /* 0x000000ffff0d7224 */ /* 0x000fe200008e060a */
[----:B------:R-:W-:Y:S01]  /*0b90*/  IADD3 R15, P1, PT, -R8, R0, RZ ;  /* 0x00000000080f7210 */ /* 0x000fe20007f3e1ff */
[----:B------:R-:W-:-:S03]  /*0ba0*/  IMAD R11, R11, R7, R9 ;  /* 0x000000070b0b7224 */ /* 0x000fc600078e0209 */
[-C--:B------:R-:W-:Y:S01]  /*0bb0*/  ISETP.GE.U32.AND P0, PT, R15, R6.reuse, PT ;  /* 0x000000060f00720c */ /* 0x080fe20003f06070 */
[----:B------:R-:W-:-:S05]  /*0bc0*/  IMAD R8, R13, R6, R11 ;  /* 0x000000060d087224 */ /* 0x000fca00078e020b */
[----:B------:R-:W-:Y:S02]  /*0bd0*/  IADD3.X R8, PT, PT, ~R8, R3, RZ, P1, !PT ;  /* 0x0000000308087210 */ /* 0x000fe40000ffe5ff */
[----:B------:R-:W-:Y:S02]  /*0be0*/  IADD3 R9, P1, PT, R15, -R6, RZ ;  /* 0x800000060f097210 */ /* 0x000fe40007f3e0ff */
[----:B------:R-:W-:-:S03]  /*0bf0*/  ISETP.GE.U32.AND.EX P0, PT, R8, R7, PT, P0 ;  /* 0x000000070800720c */ /* 0x000fc60003f06100 */
[----:B------:R-:W-:Y:S01]  /*0c00*/  IMAD.X R10, R8, 0x1, ~R7, P1 ;  /* 0x00000001080a7824 */ /* 0x000fe200008e0e07 */
[----:B------:R-:W-:Y:S02]  /*0c10*/  SEL R9, R9, R15, P0 ;  /* 0x0000000f09097207 */ /* 0x000fe40000000000 */
[----:B------:R-:W-:Y:S02]  /*0c20*/  ISETP.NE.U32.AND P1, PT, R6, RZ, PT ;  /* 0x000000ff0600720c */ /* 0x000fe40003f25070 */
[----:B------:R-:W-:Y:S02]  /*0c30*/  SEL R10, R10, R8, P0 ;  /* 0x000000080a0a7207 */ /* 0x000fe40000000000 */
[-C--:B------:R-:W-:Y:S02]  /*0c40*/  ISETP.GE.U32.AND P0, PT, R9, R6.reuse, PT ;  /* 0x000000060900720c */ /* 0x080fe40003f06070 */
[----:B------:R-:W-:Y:S02]  /*0c50*/  ISETP.NE.AND.EX P1, PT, R7, RZ, PT, P1 ;  /* 0x000000ff0700720c */ /* 0x000fe40003f25310 */
[----:B------:R-:W-:Y:S01]  /*0c60*/  ISETP.GE.U32.AND.EX P0, PT, R10, R7, PT, P0 ;  /* 0x000000070a00720c */ /* 0x000fe20003f06100 */
[----:B------:R-:W-:Y:S01]  /*0c70*/  HFMA2 R7, -RZ, RZ, 0, 0 ;  /* 0x00000000ff077431 */ /* 0x000fe200000001ff */
[----:B------:R-:W-:Y:S01]  /*0c80*/  IADD3 R8, PT, PT, R9, -R6, RZ ;  /* 0x8000000609087210 */ /* 0x000fe20007ffe0ff */
[----:B------:R-:W-:-:S03]  /*0c90*/  IMAD.MOV.U32 R6, RZ, RZ, R2 ;  /* 0x000000ffff067224 */ /* 0x000fc600078e0002 */
[----:B------:R-:W-:-:S04]  /*0ca0*/  SEL R8, R8, R9, P0 ;  /* 0x0000000908087207 */ /* 0x000fc80000000000 */
[----:B------:R-:W-:Y:S01]  /*0cb0*/  SEL R8, R8, 0xffffffff, P1 ;  /* 0xffffffff08087807 */ /* 0x000fe20000800000 */
[----:B------:R-:W-:Y:S06]  /*0cc0*/  RET.REL.NODEC R6 `(_ZN6caffe219SparseToDenseKernelIiiEEvmlPKT_PKT0_PS4_) ;  /* 0xfffffff006cc7950 */ /* 0x000fec0003c3ffff */
.L_x_5:
[----:B------:R-:W-:-:S00]  /*0cd0*/  BRA `(.L_x_5) ;  /* 0xfffffffc00fc7947 */ /* 0x000fc0000383ffff */
[----:B------:R-:W-:-:S00]  /*0ce0*/  NOP ;  /* 0x0000000000007918 */ /* 0x000fc00000000000 */
        /* <DEDUP_REMOVED lines=9> */
.L_x_13:


//--------------------- .text._ZN6caffe219SparseToDenseKernelIifEEvmlPKT_PKT0_PS4_ --------------------------
	.section	.text._ZN6caffe219SparseToDenseKernelIifEEvmlPKT_PKT0_PS4_,"ax",@progbits
	.align	128
        .global         _ZN6caffe219SparseToDenseKernelIifEEvmlPKT_PKT0_PS4_
        .type           _ZN6caffe219SparseToDenseKernelIifEEvmlPKT_PKT0_PS4_,@function
        .size           _ZN6caffe219SparseToDenseKernelIifEEvmlPKT_PKT0_PS4_,(.L_x_15 - _ZN6caffe219SparseToDenseKernelIifEEvmlPKT_PKT0_PS4_)
        .other          _ZN6caffe219SparseToDenseKernelIifEEvmlPKT_PKT0_PS4_,@"STO_CUDA_ENTRY STV_DEFAULT"
_ZN6caffe219SparseToDenseKernelIifEEvmlPKT_PKT0_PS4_:
.text._ZN6caffe219SparseToDenseKernelIifEEvmlPKT_PKT0_PS4_:
        /* <DEDUP_REMOVED lines=19> */
.L_x_10:
[----:B---3--:R-:W-:Y:S01]  /*0130*/  LOP3.LUT R2, R3, UR8, RZ, 0xfc, !PT ;  /* 0x0000000803027c12 */ /* 0x008fe2000f8efcff */
[----:B------:R-:W-:Y:S03]  /*0140*/  BSSY.RECONVERGENT B1, `(.L_x_7) ;  /* 0x0000021000017945 */ /* 0x000fe60003800200 */
[----:B------:R-:W-:-:S13]  /*0150*/  ISETP.NE.U32.AND P0, PT, R2, RZ, PT ;  /* 0x000000ff0200720c */ /* 0x000fda0003f05070 */
[----:B------:R-:W-:Y:S05]  /*0160*/  @!P0 BRA `(.L_x_8) ;  /* 0x0000000000208947 */ /* 0x000fea0003800000 */
[----:B------:R-:W-:-:S07]  /*0170*/  MOV R2, 0x190 ;  /* 0x0000019000027802 */ /* 0x000fce0000000f00 */
[----:B-12-4-:R-:W-:Y:S05]  /*0180*/  CALL.REL.NOINC `($__internal_2_$__cuda_sm20_div_u64) ;  /* 0x0000000000bc7944 */ /* 0x016fea0003c00000 */
[----:B------:R-:W-:Y:S01]  /*0190*/  IMAD.MOV.U32 R4, RZ, RZ, R6 ;  /* 0x000000ffff047224 */ /* 0x000fe200078e0006 */
[----:B------:R-:W-:Y:S02]  /*01a0*/  MOV R5, R7 ;  /* 0x0000000700057202 */ /* 0x000fe40000000f00 */
[----:B------:R-:W-:-:S07]  /*01b0*/  MOV R2, 0x1d0 ;  /* 0x000001d000027802 */ /* 0x000fce0000000f00 */
[----:B------:R-:W-:Y:S05]  /*01c0*/  CALL.REL.NOINC `($__internal_3_$__cuda_sm20_rem_u64) ;  /* 0x0000000400c47944 */ /* 0x000fea0003c00000 */
[----:B------:R-:W-:Y:S01]  /*01d0*/  IMAD.MOV.U32 R2, RZ, RZ, R8 ;  /* 0x000000ffff027224 */ /* 0x000fe200078e0008 */
[----:B------:R-:W-:Y:S06]  /*01e0*/  BRA `(.L_x_9) ;  /* 0x0000000000587947 */ /* 0x000fec0003800000 */
.L_x_8:
        /* <DEDUP_REMOVED lines=22> */
.L_x_9:
[----:B-1--4-:R-:W-:Y:S05]  /*0350*/  BSYNC.RECONVERGENT B1 ;  /* 0x0000000000017941 */ /* 0x012fea0003800200 */
.L_x_7:
        /* <DEDUP_REMOVED lines=11> */
[----:B---3--:R0:W-:Y:S02]  /*0410*/  REDG.E.ADD.F32.FTZ.RN.STRONG.GPU desc[UR6][R8.64], R5 ;  /* 0x00000005080079a6 */ /* 0x0081e4000c12f306 */
[----:B------:R-:W-:Y:S01]  /*0420*/  IMAD.X R3, RZ, RZ, R3, P0 ;  /* 0x000000ffff037224 */ /* 0x000fe200000e0603 */
[----:B------:R-:W-:-:S04]  /*0430*/  ISETP.GE.U32.AND P0, PT, R0, UR18, PT ;  /* 0x0000001200007c0c */ /* 0x000fc8000bf06070 */
[----:B------:R-:W-:-:S13]  /*0440*/  ISETP.GE.U32.AND.EX P0, PT, R3, UR19, PT, P0 ;  /* 0x0000001303007c0c */ /* 0x000fda000bf06100 */
[----:B0-----:R-:W-:Y:S05]  /*0450*/  @!P0 BRA `(.L_x_10) ;  /* 0xfffffffc00348947 */ /* 0x001fea000383ffff */
[----:B------:R-:W-:Y:S05]  /*0460*/  BSYNC.RECONVERGENT B0 ;  /* 0x0000000000007941 */ /* 0x000fea0003800200 */
.L_x_6:
[----:B------:R-:W-:Y:S05]  /*0470*/  EXIT ;  /* 0x000000000000794d */ /* 0x000fea0003800000 */
        .weak           $__internal_2_$__cuda_sm20_div_u64
        .type           $__internal_2_$__cuda_sm20_div_u64,@function
        .size           $__internal_2_$__cuda_sm20_div_u64,($__internal_3_$__cuda_sm20_rem_u64 - $__internal_2_$__cuda_sm20_div_u64)
$__internal_2_$__cuda_sm20_div_u64:
        /* <DEDUP_REMOVED lines=69> */
[----:B------:R-:W-:Y:S06]  /*08d0*/  RET.REL.NODEC R4 `(_ZN6caffe219SparseToDenseKernelIifEEvmlPKT_PKT0_PS4_) ;  /* 0xfffffff404c87950 */ /* 0x000fec0003c3ffff */
        .weak           $__internal_3_$__cuda_sm20_rem_u64
        .type           $__internal_3_$__cuda_sm20_rem_u64,@function
        .size           $__internal_3_$__cuda_sm20_rem_u64,(.L_x_15 - $__internal_3_$__cuda_sm20_rem_u64)
$__internal_3_$__cuda_sm20_rem_u64:
        /* <DEDUP_REMOVED lines=62> */
[----:B------:R-:W-:Y:S06]  /*0cc0*/  RET.REL.NODEC R6 `(_ZN6caffe219SparseToDenseKernelIifEEvmlPKT_PKT0_PS4_) ;  /* 0xfffffff006cc7950 */ /* 0x000fec0003c3ffff */
.L_x_11:
        /* <DEDUP_REMOVED lines=11> */
.L_x_15:


//--------------------- .nv.shared.reserved.0     --------------------------
	.section	.nv.shared.reserved.0,"aw",@nobits
	.weak		__nv_reservedSMEM_offset_0_alias
	.size		__nv_reservedSMEM_offset_0_alias, 0, 64
	.other		__nv_reservedSMEM_offset_0_alias,@"STO_CUDA_RESERVED_SHARED STV_DEFAULT"
__nv_reservedSMEM_offset_0_alias:
	.zero		0
	.zero		64


//--------------------- .nv.global                --------------------------
	.section	.nv.global,"aw",@nobits
	.align	8
.nv.global:
	.type		_ZTVN10__cxxabiv120__function_type_infoE,@object
	.size		_ZTVN10__cxxabiv120__function_type_infoE,(_ZTVN10__cxxabiv120__si_class_type_infoE - _ZTVN10__cxxabiv120__function_type_infoE)
_ZTVN10__cxxabiv120__function_type_infoE:
	.zero		8
	.type		_ZTVN10__cxxabiv120__si_class_type_infoE,@object
	.size		_ZTVN10__cxxabiv120__si_class_type_infoE,(_ZTTNSt7__cxx1119basic_ostringstreamIcSt11char_traitsIcESaIcEEE - _ZTVN10__cxxabiv120__si_class_type_infoE)
_ZTVN10__cxxabiv120__si_class_type_infoE:
	.zero		8
	.type		_ZTTNSt7__cxx1119basic_ostringstreamIcSt11char_traitsIcESaIcEEE,@object
	.size		_ZTTNSt7__cxx1119basic_ostringstreamIcSt11char_traitsIcESaIcEEE,(_ZTTSo - _ZTTNSt7__cxx1119basic_ostringstreamIcSt11char_traitsIcESaIcEEE)
_ZTTNSt7__cxx1119basic_ostringstreamIcSt11char_traitsIcESaIcEEE:
	.zero		8
	.type		_ZTTSo,@object
	.size		_ZTTSo,(_ZTVN10__cxxabiv119__pointer_type_infoE - _ZTTSo)
_ZTTSo:
	.zero		8
	.type		_ZTVN10__cxxabiv119__pointer_type_infoE,@object
	.size		_ZTVN10__cxxabiv119__pointer_type_infoE,(_ZTVN10__cxxabiv117__class_type_infoE - _ZTVN10__cxxabiv119__pointer_type_infoE)
_ZTVN10__cxxabiv119__pointer_type_infoE:
	.zero		8
	.type		_ZTVN10__cxxabiv117__class_type_infoE,@object
	.size		_ZTVN10__cxxabiv117__class_type_infoE,(_ZTVSt9basic_iosIcSt11char_traitsIcEE - _ZTVN10__cxxabiv117__class_type_infoE)
_ZTVN10__cxxabiv117__class_type_infoE:
	.zero		8
	.type		_ZTVSt9basic_iosIcSt11char_traitsIcEE,@object
	.size		_ZTVSt9basic_iosIcSt11char_traitsIcEE,(_ZTVN3c105ErrorE - _ZTVSt9basic_iosIcSt11char_traitsIcEE)
_ZTVSt9basic_iosIcSt11char_traitsIcEE:
	.zero		32
	.type		_ZTVN3c105ErrorE,@object
	.size		_ZTVN3c105ErrorE,(_ZTVN3c1011StorageImplE - _ZTVN3c105ErrorE)
_ZTVN3c105ErrorE:
	.zero		40
	.type		_ZTVN3c1011StorageImplE,@object
	.size		_ZTVN3c1011StorageImplE,(_ZTVSt9exception - _ZTVN3c1011StorageImplE)
_ZTVN3c1011StorageImplE:
	.zero		40
	.type		_ZTVSt9exception,@object
	.size		_ZTVSt9exception,(_ZTVN3c1020intrusive_ptr_targetE - _ZTVSt9exception)
_ZTVSt9exception:
	.zero		40
	.type		_ZTVN3c1020intrusive_ptr_targetE,@object
	.size		_ZTVN3c1020intrusive_ptr_targetE,(_ZTVSt15basic_streambufIcSt11char_traitsIcEE - _ZTVN3c1020intrusive_ptr_targetE)
_ZTVN3c1020intrusive_ptr_targetE:
	.zero		40
	.type		_ZTVSt15basic_streambufIcSt11char_traitsIcEE,@object
	.size		_ZTVSt15basic_streambufIcSt11char_traitsIcEE,(_ZTVNSt7__cxx1115basic_stringbufIcSt11char_traitsIcESaIcEEE - _ZTVSt15basic_streambufIcSt11char_traitsIcEE)
_ZTVSt15basic_streambufIcSt11char_traitsIcEE:
	.zero		128
	.type		_ZTVNSt7__cxx1115basic_stringbufIcSt11char_traitsIcESaIcEEE,@object
	.size		_ZTVNSt7__cxx1115basic_stringbufIcSt11char_traitsIcESaIcEEE,(_ZTVN6caffe215SparseToDenseOpINS_11CUDAContextEEE - _ZTVNSt7__cxx1115basic_stringbufIcSt11char_traitsIcESaIcEEE)
_ZTVNSt7__cxx1115basic_stringbufIcSt11char_traitsIcESaIcEEE:
	.zero		128
	.type		_ZTVN6caffe215SparseToDenseOpINS_11CUDAContextEEE,@object
	.size		_ZTVN6caffe215SparseToDenseOpINS_11CUDAContextEEE,(_ZTVN6caffe28OperatorINS_11CUDAContextEEE - _ZTVN6caffe215SparseToDenseOpINS_11CUDAContextEEE)
_ZTVN6caffe215SparseToDenseOpINS_11CUDAContextEEE:
	.zero		136
	.type		_ZTVN6caffe28OperatorINS_11CUDAContextEEE,@object
	.size		_ZTVN6caffe28OperatorINS_11CUDAContextEEE,(.L_13 - _ZTVN6caffe28OperatorINS_11CUDAContextEEE)
_ZTVN6caffe28OperatorINS_11CUDAContextEEE:
	.zero		136
.L_13:


//--------------------- .nv.constant0._ZN6caffe219SparseToDenseKernelIiiEEvmlPKT_PKT0_PS4_ --------------------------
	.section	.nv.constant0._ZN6caffe219SparseToDenseKernelIiiEEvmlPKT_PKT0_PS4_,"a",@progbits
	.sectionflags	@""
	.align	4
.nv.constant0._ZN6caffe219SparseToDenseKernelIiiEEvmlPKT_PKT0_PS4_:
	.zero		936


//--------------------- .nv.constant0._ZN6caffe219SparseToDenseKernelIifEEvmlPKT_PKT0_PS4_ --------------------------
	.section	.nv.constant0._ZN6caffe219SparseToDenseKernelIifEEvmlPKT_PKT0_PS4_,"a",@progbits
	.sectionflags	@""
	.align	4
.nv.constant0._ZN6caffe219SparseToDenseKernelIifEEvmlPKT_PKT0_PS4_:
	.zero		936


//--------------------- SYMBOLS --------------------------

	.type		.nv.reservedSmem.offset0,@object
	.size		.nv.reservedSmem.offset0,0x4
